//
// Generated by NVIDIA NVVM Compiler
//
// Compiler Build ID: CL-36424714
// Cuda compilation tools, release 13.0, V13.0.88
// Based on NVVM 20.0.0
//

.version 9.0
.target sm_100
.address_size 64

	// .globl	_Z9cuda_gemmILj32ELj32ELj32ELj4EEvPfS0_S0_iii
// _ZZ9cuda_gemmILj32ELj32ELj32ELj4EEvPfS0_S0_iiiE8a_shared has been demoted
// _ZZ9cuda_gemmILj32ELj32ELj32ELj4EEvPfS0_S0_iiiE8b_shared has been demoted

.visible .entry _Z9cuda_gemmILj32ELj32ELj32ELj4EEvPfS0_S0_iii(
	.param .u64 .ptr .align 1 _Z9cuda_gemmILj32ELj32ELj32ELj4EEvPfS0_S0_iii_param_0,
	.param .u64 .ptr .align 1 _Z9cuda_gemmILj32ELj32ELj32ELj4EEvPfS0_S0_iii_param_1,
	.param .u64 .ptr .align 1 _Z9cuda_gemmILj32ELj32ELj32ELj4EEvPfS0_S0_iii_param_2,
	.param .u32 _Z9cuda_gemmILj32ELj32ELj32ELj4EEvPfS0_S0_iii_param_3,
	.param .u32 _Z9cuda_gemmILj32ELj32ELj32ELj4EEvPfS0_S0_iii_param_4,
	.param .u32 _Z9cuda_gemmILj32ELj32ELj32ELj4EEvPfS0_S0_iii_param_5
)
{
	.reg .pred 	%p<4>;
	.reg .b32 	%r<43>;
	.reg .b32 	%f<107>;
	.reg .b64 	%rd<35>;
	// demoted variable
	.shared .align 4 .b8 _ZZ9cuda_gemmILj32ELj32ELj32ELj4EEvPfS0_S0_iiiE8a_shared[4096];
	// demoted variable
	.shared .align 4 .b8 _ZZ9cuda_gemmILj32ELj32ELj32ELj4EEvPfS0_S0_iiiE8b_shared[4096];
	ld.param.u64 	%rd5, [_Z9cuda_gemmILj32ELj32ELj32ELj4EEvPfS0_S0_iii_param_0];
	ld.param.u64 	%rd6, [_Z9cuda_gemmILj32ELj32ELj32ELj4EEvPfS0_S0_iii_param_1];
	ld.param.u64 	%rd7, [_Z9cuda_gemmILj32ELj32ELj32ELj4EEvPfS0_S0_iii_param_2];
	ld.param.u32 	%r16, [_Z9cuda_gemmILj32ELj32ELj32ELj4EEvPfS0_S0_iii_param_4];
	ld.param.u32 	%r17, [_Z9cuda_gemmILj32ELj32ELj32ELj4EEvPfS0_S0_iii_param_5];
	mov.u32 	%r1, %tid.x;
	mov.u32 	%r2, %tid.y;
	mov.u32 	%r18, %ctaid.y;
	shl.b32 	%r3, %r18, 5;
	mov.u32 	%r19, %ctaid.x;
	shl.b32 	%r20, %r19, 5;
	cvt.u64.u32 	%rd1, %r20;
	setp.lt.s32 	%p1, %r17, 1;
	mov.f32 	%f99, 0f00000000;
	mov.f32 	%f100, %f99;
	mov.f32 	%f101, %f99;
	mov.f32 	%f102, %f99;
	@%p1 bra 	$L__BB0_5;
	shl.b32 	%r22, %r2, 7;
	mov.u32 	%r23, _ZZ9cuda_gemmILj32ELj32ELj32ELj4EEvPfS0_S0_iiiE8a_shared;
	add.s32 	%r4, %r23, %r22;
	shl.b32 	%r24, %r1, 4;
	add.s32 	%r5, %r4, %r24;
	shl.b32 	%r6, %r1, 2;
	mad.lo.s32 	%r7, %r17, %r2, %r6;
	mov.u32 	%r25, _ZZ9cuda_gemmILj32ELj32ELj32ELj4EEvPfS0_S0_iiiE8b_shared;
	add.s32 	%r26, %r25, %r22;
	add.s32 	%r8, %r26, %r24;
	add.s32 	%r27, %r24, %r25;
	add.s32 	%r9, %r27, 512;
	mul.lo.s32 	%r28, %r17, %r3;
	cvt.u64.u32 	%rd2, %r28;
	cvta.to.global.u64 	%rd3, %rd5;
	cvta.to.global.u64 	%rd4, %rd6;
	mov.b32 	%r40, 0;
	mov.f32 	%f99, 0f00000000;
$L__BB0_2:
	add.s32 	%r30, %r7, %r40;
	cvt.u64.u32 	%rd8, %r30;
	add.s64 	%rd9, %rd8, %rd2;
	shl.b64 	%rd10, %rd9, 2;
	add.s64 	%rd11, %rd3, %rd10;
	ld.global.v4.f32 	{%f19, %f20, %f21, %f22}, [%rd11];
	st.shared.v4.f32 	[%r5], {%f19, %f20, %f21, %f22};
	add.s32 	%r31, %r40, %r2;
	mad.lo.s32 	%r32, %r31, %r16, %r6;
	cvt.u64.u32 	%rd12, %r32;
	add.s64 	%rd13, %rd12, %rd1;
	shl.b64 	%rd14, %rd13, 2;
	add.s64 	%rd15, %rd4, %rd14;
	ld.global.v4.f32 	{%f23, %f24, %f25, %f26}, [%rd15];
	st.shared.v4.f32 	[%r8], {%f23, %f24, %f25, %f26};
	bar.sync 	0;
	mov.b32 	%r42, 16;
	mov.u32 	%r41, %r9;
$L__BB0_3:
	add.s32 	%r33, %r4, %r42;
	ld.shared.f32 	%f27, [%r33+-16];
	ld.shared.f32 	%f28, [%r41+-512];
	fma.rn.f32 	%f29, %f27, %f28, %f102;
	ld.shared.f32 	%f30, [%r41+-508];
	fma.rn.f32 	%f31, %f27, %f30, %f101;
	ld.shared.f32 	%f32, [%r41+-504];
	fma.rn.f32 	%f33, %f27, %f32, %f100;
	ld.shared.f32 	%f34, [%r41+-500];
	fma.rn.f32 	%f35, %f27, %f34, %f99;
	ld.shared.f32 	%f36, [%r33+-12];
	ld.shared.f32 	%f37, [%r41+-384];
	fma.rn.f32 	%f38, %f36, %f37, %f29;
	ld.shared.f32 	%f39, [%r41+-380];
	fma.rn.f32 	%f40, %f36, %f39, %f31;
	ld.shared.f32 	%f41, [%r41+-376];
	fma.rn.f32 	%f42, %f36, %f41, %f33;
	ld.shared.f32 	%f43, [%r41+-372];
	fma.rn.f32 	%f44, %f36, %f43, %f35;
	ld.shared.f32 	%f45, [%r33+-8];
	ld.shared.f32 	%f46, [%r41+-256];
	fma.rn.f32 	%f47, %f45, %f46, %f38;
	ld.shared.f32 	%f48, [%r41+-252];
	fma.rn.f32 	%f49, %f45, %f48, %f40;
	ld.shared.f32 	%f50, [%r41+-248];
	fma.rn.f32 	%f51, %f45, %f50, %f42;
	ld.shared.f32 	%f52, [%r41+-244];
	fma.rn.f32 	%f53, %f45, %f52, %f44;
	ld.shared.f32 	%f54, [%r33+-4];
	ld.shared.f32 	%f55, [%r41+-128];
	fma.rn.f32 	%f56, %f54, %f55, %f47;
	ld.shared.f32 	%f57, [%r41+-124];
	fma.rn.f32 	%f58, %f54, %f57, %f49;
	ld.shared.f32 	%f59, [%r41+-120];
	fma.rn.f32 	%f60, %f54, %f59, %f51;
	ld.shared.f32 	%f61, [%r41+-116];
	fma.rn.f32 	%f62, %f54, %f61, %f53;
	ld.shared.f32 	%f63, [%r33];
	ld.shared.f32 	%f64, [%r41];
	fma.rn.f32 	%f65, %f63, %f64, %f56;
	ld.shared.f32 	%f66, [%r41+4];
	fma.rn.f32 	%f67, %f63, %f66, %f58;
	ld.shared.f32 	%f68, [%r41+8];
	fma.rn.f32 	%f69, %f63, %f68, %f60;
	ld.shared.f32 	%f70, [%r41+12];
	fma.rn.f32 	%f71, %f63, %f70, %f62;
	ld.shared.f32 	%f72, [%r33+4];
	ld.shared.f32 	%f73, [%r41+128];
	fma.rn.f32 	%f74, %f72, %f73, %f65;
	ld.shared.f32 	%f75, [%r41+132];
	fma.rn.f32 	%f76, %f72, %f75, %f67;
	ld.shared.f32 	%f77, [%r41+136];
	fma.rn.f32 	%f78, %f72, %f77, %f69;
	ld.shared.f32 	%f79, [%r41+140];
	fma.rn.f32 	%f80, %f72, %f79, %f71;
	ld.shared.f32 	%f81, [%r33+8];
	ld.shared.f32 	%f82, [%r41+256];
	fma.rn.f32 	%f83, %f81, %f82, %f74;
	ld.shared.f32 	%f84, [%r41+260];
	fma.rn.f32 	%f85, %f81, %f84, %f76;
	ld.shared.f32 	%f86, [%r41+264];
	fma.rn.f32 	%f87, %f81, %f86, %f78;
	ld.shared.f32 	%f88, [%r41+268];
	fma.rn.f32 	%f89, %f81, %f88, %f80;
	ld.shared.f32 	%f90, [%r33+12];
	ld.shared.f32 	%f91, [%r41+384];
	fma.rn.f32 	%f102, %f90, %f91, %f83;
	ld.shared.f32 	%f92, [%r41+388];
	fma.rn.f32 	%f101, %f90, %f92, %f85;
	ld.shared.f32 	%f93, [%r41+392];
	fma.rn.f32 	%f100, %f90, %f93, %f87;
	ld.shared.f32 	%f94, [%r41+396];
	fma.rn.f32 	%f99, %f90, %f94, %f89;
	add.s32 	%r42, %r42, 32;
	add.s32 	%r41, %r41, 1024;
	setp.ne.s32 	%p2, %r42, 144;
	@%p2 bra 	$L__BB0_3;
	bar.sync 	0;
	add.s32 	%r40, %r40, 32;
	setp.lt.s32 	%p3, %r40, %r17;
	@%p3 bra 	$L__BB0_2;
$L__BB0_5:
	mul.lo.s32 	%r34, %r16, %r3;
	cvt.u64.u32 	%rd16, %r34;
	add.s64 	%rd17, %rd16, %rd1;
	shl.b32 	%r35, %r1, 2;
	mad.lo.s32 	%r36, %r16, %r2, %r35;
	cvta.to.global.u64 	%rd18, %rd7;
	cvt.u64.u32 	%rd19, %r36;
	add.s64 	%rd20, %rd17, %rd19;
	shl.b64 	%rd21, %rd20, 2;
	add.s64 	%rd22, %rd18, %rd21;
	st.global.f32 	[%rd22], %f102;
	add.s32 	%r37, %r36, 1;
	cvt.u64.u32 	%rd23, %r37;
	add.s64 	%rd24, %rd17, %rd23;
	shl.b64 	%rd25, %rd24, 2;
	add.s64 	%rd26, %rd18, %rd25;
	st.global.f32 	[%rd26], %f101;
	add.s32 	%r38, %r36, 2;
	cvt.u64.u32 	%rd27, %r38;
	add.s64 	%rd28, %rd17, %rd27;
	shl.b64 	%rd29, %rd28, 2;
	add.s64 	%rd30, %rd18, %rd29;
	st.global.f32 	[%rd30], %f100;
	add.s32 	%r39, %r36, 3;
	cvt.u64.u32 	%rd31, %r39;
	add.s64 	%rd32, %rd17, %rd31;
	shl.b64 	%rd33, %rd32, 2;
	add.s64 	%rd34, %rd18, %rd33;
	st.global.f32 	[%rd34], %f99;
	ret;

}


// ===== COMPILED SASS (sm_100) =====

	.target	sm_100

	.elftype	@"ET_EXEC"


//--------------------- .note.nv.tkinfo           --------------------------
	.section	.note.nv.tkinfo,"",@"SHT_NOTE"
	.sectionflags	@"SHF_NOTE_NV_TKINFO"
	.tkinfo
        /*0018*/ 	.word	0x00000002
        /*0030*/ 	.string	""
        /*0030*/ 	.string	"ptxas"
        /*0030*/ 	.string	"Cuda compilation tools, release 13.0, V13.0.88"
        /*0030*/ 	.string	"Build cuda_13.0.r13.0/compiler.36424714_0"
        /*0030*/ 	.string	"-arch sm_100 -m 64 "



//--------------------- .note.nv.cuinfo           --------------------------
	.section	.note.nv.cuinfo,"",@"SHT_NOTE"
	.sectionflags	@"SHF_NOTE_NV_CUINFO"
        /*0018*/ 	.short	0x0002
        /*001a*/ 	.short	0x0064
        /*001c*/ 	.short	0x0082
	.zero		2


//--------------------- .nv.info                  --------------------------
	.section	.nv.info,"",@"SHT_CUDA_INFO"
	.align	4


	//----- nvinfo : EIATTR_REGCOUNT
	.align		4
        /*0000*/ 	.byte	0x04, 0x2f
        /*0002*/ 	.short	(.L_1 - .L_0)
	.align		4
.L_0:
        /*0004*/ 	.word	index@(_Z9cuda_gemmILj32ELj32ELj32ELj4EEvPfS0_S0_iii)
        /*0008*/ 	.word	0x00000020


	//----- nvinfo : EIATTR_FRAME_SIZE
	.align		4
.L_1:
        /*000c*/ 	.byte	0x04, 0x11
        /*000e*/ 	.short	(.L_3 - .L_2)
	.align		4
.L_2:
        /*0010*/ 	.word	index@(_Z9cuda_gemmILj32ELj32ELj32ELj4EEvPfS0_S0_iii)
        /*0014*/ 	.word	0x00000000


	//----- nvinfo : EIATTR_MIN_STACK_SIZE
	.align		4
.L_3:
        /*0018*/ 	.byte	0x04, 0x12
        /*001a*/ 	.short	(.L_5 - .L_4)
	.align		4
.L_4:
        /*001c*/ 	.word	index@(_Z9cuda_gemmILj32ELj32ELj32ELj4EEvPfS0_S0_iii)
        /*0020*/ 	.word	0x00000000
.L_5:


//--------------------- .nv.compat                --------------------------
	.section	.nv.compat,"",@"SHT_CUDA_COMPAT_INFO"
	.align	4
        /*0000*/ 	.byte	0x02, 0x09, 0x00, 0x00, 0x02, 0x02, 0x01, 0x00, 0x02, 0x05, 0x05, 0x00, 0x03, 0x07, 0x01, 0x01
        /*0010*/ 	.byte	0x02, 0x03, 0x00, 0x00, 0x02, 0x06, 0x01, 0x00, 0x04, 0x0b, 0x08, 0x00, 0x09, 0x00, 0x00, 0x00
        /*0020*/ 	.byte	0x00, 0x00, 0x00, 0x00


//--------------------- .nv.info._Z9cuda_gemmILj32ELj32ELj32ELj4EEvPfS0_S0_iii --------------------------
	.section	.nv.info._Z9cuda_gemmILj32ELj32ELj32ELj4EEvPfS0_S0_iii,"",@"SHT_CUDA_INFO"
	.sectionflags	@""
	.align	4


	//----- nvinfo : EIATTR_CUDA_API_VERSION
	.align		4
        /*0000*/ 	.byte	0x04, 0x37
        /*0002*/ 	.short	(.L_7 - .L_6)
.L_6:
        /*0004*/ 	.word	0x00000082


	//----- nvinfo : EIATTR_KPARAM_INFO
	.align		4
.L_7:
        /*0008*/ 	.byte	0x04, 0x17
        /*000a*/ 	.short	(.L_9 - .L_8)
.L_8:
        /*000c*/ 	.word	0x00000000
        /*0010*/ 	.short	0x0005
        /*0012*/ 	.short	0x0020
        /*0014*/ 	.byte	0x00, 0xf0, 0x11, 0x00


	//----- nvinfo : EIATTR_KPARAM_INFO
	.align		4
.L_9:
        /*0018*/ 	.byte	0x04, 0x17
        /*001a*/ 	.short	(.L_11 - .L_10)
.L_10:
        /*001c*/ 	.word	0x00000000
        /*0020*/ 	.short	0x0004
        /*0022*/ 	.short	0x001c
        /*0024*/ 	.byte	0x00, 0xf0, 0x11, 0x00


	//----- nvinfo : EIATTR_KPARAM_INFO
	.align		4
.L_11:
        /*0028*/ 	.byte	0x04, 0x17
        /*002a*/ 	.short	(.L_13 - .L_12)
.L_12:
        /*002c*/ 	.word	0x00000000
        /*0030*/ 	.short	0x0003
        /*0032*/ 	.short	0x0018
        /*0034*/ 	.byte	0x00, 0xf0, 0x11, 0x00


	//----- nvinfo : EIATTR_KPARAM_INFO
	.align		4
.L_13:
        /*0038*/ 	.byte	0x04, 0x17
        /*003a*/ 	.short	(.L_15 - .L_14)
.L_14:
        /*003c*/ 	.word	0x00000000
        /*0040*/ 	.short	0x0002
        /*0042*/ 	.short	0x0010
        /*0044*/ 	.byte	0x00, 0xf5, 0x21, 0x00


	//----- nvinfo : EIATTR_KPARAM_INFO
	.align		4
.L_15:
        /*0048*/ 	.byte	0x04, 0x17
        /*004a*/ 	.short	(.L_17 - .L_16)
.L_16:
        /*004c*/ 	.word	0x00000000
        /*0050*/ 	.short	0x0001
        /*0052*/ 	.short	0x0008
        /*0054*/ 	.byte	0x00, 0xf5, 0x21, 0x00


	//----- nvinfo : EIATTR_KPARAM_INFO
	.align		4
.L_17:
        /*0058*/ 	.byte	0x04, 0x17
        /*005a*/ 	.short	(.L_19 - .L_18)
.L_18:
        /*005c*/ 	.word	0x00000000
        /*0060*/ 	.short	0x0000
        /*0062*/ 	.short	0x0000
        /*0064*/ 	.byte	0x00, 0xf5, 0x21, 0x00


	//----- nvinfo : EIATTR_SPARSE_MMA_MASK
	.align		4
.L_19:
        /*0068*/ 	.byte	0x03, 0x50
        /*006a*/ 	.short	0x0000


	//----- nvinfo : EIATTR_MAXREG_COUNT
	.align		4
        /*006c*/ 	.byte	0x03, 0x1b
        /*006e*/ 	.short	0x00ff


	//----- nvinfo : EIATTR_NUM_BARRIERS
	.align		4
        /*0070*/ 	.byte	0x02, 0x4c
        /*0072*/ 	.byte	0x01
	.zero		1


	//----- nvinfo : EIATTR_MERCURY_ISA_VERSION
	.align		4
        /*0074*/ 	.byte	0x03, 0x5f
        /*0076*/ 	.short	0x0101


	//----- nvinfo : EIATTR_VRC_CTA_INIT_COUNT
	.align		4
        /*0078*/ 	.byte	0x02, 0x4a
	.zero		1
	.zero		1


	//----- nvinfo : EIATTR_EXIT_INSTR_OFFSETS
	.align		4
        /*007c*/ 	.byte	0x04, 0x1c
        /*007e*/ 	.short	(.L_21 - .L_20)


	//   ....[0]....
.L_20:
        /*0080*/ 	.word	0x00000820


	//----- nvinfo : EIATTR_CBANK_PARAM_SIZE
	.align		4
.L_21:
        /*0084*/ 	.byte	0x03, 0x19
        /*0086*/ 	.short	0x0024


	//----- nvinfo : EIATTR_PARAM_CBANK
	.align		4
        /*0088*/ 	.byte	0x04, 0x0a
        /*008a*/ 	.short	(.L_23 - .L_22)
	.align		4
.L_22:
        /*008c*/ 	.word	index@(.nv.constant0._Z9cuda_gemmILj32ELj32ELj32ELj4EEvPfS0_S0_iii)
        /*0090*/ 	.short	0x0380
        /*0092*/ 	.short	0x0024


	//----- nvinfo : EIATTR_SW_WAR
	.align		4
.L_23:
        /*0094*/ 	.byte	0x04, 0x36
        /*0096*/ 	.short	(.L_25 - .L_24)
.L_24:
        /*0098*/ 	.word	0x00000008
.L_25:


//--------------------- .nv.callgraph             --------------------------
	.section	.nv.callgraph,"",@"SHT_CUDA_CALLGRAPH"
	.align	4
	.sectionentsize	8
	.align		4
        /*0000*/ 	.word	0x00000000
	.align		4
        /*0004*/ 	.word	0xffffffff
	.align		4
        /*0008*/ 	.word	0x00000000
	.align		4
        /*000c*/ 	.word	0xfffffffe
	.align		4
        /*0010*/ 	.word	0x00000000
	.align		4
        /*0014*/ 	.word	0xfffffffd
	.align		4
        /*0018*/ 	.word	0x00000000
	.align		4
        /*001c*/ 	.word	0xfffffffc


//--------------------- .text._Z9cuda_gemmILj32ELj32ELj32ELj4EEvPfS0_S0_iii --------------------------
	.section	.text._Z9cuda_gemmILj32ELj32ELj32ELj4EEvPfS0_S0_iii,"ax",@progbits
	.align	128
        .global         _Z9cuda_gemmILj32ELj32ELj32ELj4EEvPfS0_S0_iii
        .type           _Z9cuda_gemmILj32ELj32ELj32ELj4EEvPfS0_S0_iii,@function
        .size           _Z9cuda_gemmILj32ELj32ELj32ELj4EEvPfS0_S0_iii,(.L_x_4 - _Z9cuda_gemmILj32ELj32ELj32ELj4EEvPfS0_S0_iii)
        .other          _Z9cuda_gemmILj32ELj32ELj32ELj4EEvPfS0_S0_iii,@"STO_CUDA_ENTRY STV_DEFAULT"
_Z9cuda_gemmILj32ELj32ELj32ELj4EEvPfS0_S0_iii:
.text._Z9cuda_gemmILj32ELj32ELj32ELj4EEvPfS0_S0_iii:
[----:B------:R-:W-:Y:S01]  /*0000*/  LDC R1, c[0x0][0x37c] ;  /* 0x0000df00ff017b82 */ /* 0x000fe20000000800 */
[----:B------:R-:W0:Y:S07]  /*0010*/  LDCU UR9, c[0x0][0x3a0] ;  /* 0x00007400ff0977ac */ /* 0x000e2e0008000800 */
[----:B------:R-:W1:Y:S01]  /*0020*/  S2UR UR5, SR_CTAID.Y ;  /* 0x00000000000579c3 */ /* 0x000e620000002600 */
[----:B------:R-:W2:Y:S01]  /*0030*/  S2R R0, SR_TID.X ;  /* 0x0000000000007919 */ /* 0x000ea20000002100 */
[----:B------:R-:W-:-:S02]  /*0040*/  CS2R R26, SRZ ;  /* 0x00000000001a7805 */ /* 0x000fc4000001ff00 */
[----:B------:R-:W-:Y:S01]  /*0050*/  CS2R R12, SRZ ;  /* 0x00000000000c7805 */ /* 0x000fe2000001ff00 */
[----:B------:R-:W3:Y:S01]  /*0060*/  LDCU.64 UR10, c[0x0][0x358] ;  /* 0x00006b00ff0a77ac */ /* 0x000ee20008000a00 */
[----:B------:R-:W4:Y:S02]  /*0070*/  S2R R2, SR_TID.Y ;  /* 0x0000000000027919 */ /* 0x000f240000002200 */
[----:B------:R-:W5:Y:S01]  /*0080*/  S2UR UR6, SR_CTAID.X ;  /* 0x00000000000679c3 */ /* 0x000f620000002500 */
[----:B0-----:R-:W-:Y:S02]  /*0090*/  UISETP.GE.AND UP0, UPT, UR9, 0x1, UPT ;  /* 0x000000010900788c */ /* 0x001fe4000bf06270 */
[----:B-1----:R-:W-:Y:S02]  /*00a0*/  USHF.L.U32 UR5, UR5, 0x5, URZ ;  /* 0x0000000505057899 */ /* 0x002fe400080006ff */
[----:B-----5:R-:W-:-:S05]  /*00b0*/  USHF.L.U32 UR6, UR6, 0x5, URZ ;  /* 0x0000000506067899 */ /* 0x020fca00080006ff */
[----:B--23--:R-:W-:Y:S07]  /*00c0*/  BRA.U !UP0, `(.L_x_0) ;  /* 0x00000005085c7547 */ /* 0x00cfee000b800000 */
[----:B------:R-:W0:Y:S01]  /*00d0*/  S2UR UR8, SR_CgaCtaId ;  /* 0x00000000000879c3 */ /* 0x000e220000008800 */
[----:B------:R-:W-:Y:S01]  /*00e0*/  UMOV UR4, 0x400 ;  /* 0x0000040000047882 */ /* 0x000fe20000000000 */
[----:B------:R-:W-:Y:S01]  /*00f0*/  SHF.L.U32 R23, R0, 0x2, RZ ;  /* 0x0000000200177819 */ /* 0x000fe200000006ff */
[----:B------:R-:W-:Y:S01]  /*0100*/  UIADD3 UR7, UPT, UPT, UR4, 0x1000, URZ ;  /* 0x0000100004077890 */ /* 0x000fe2000fffe0ff */
[----:B------:R-:W-:-:S03]  /*0110*/  HFMA2 R26, -RZ, RZ, 0, 0 ;  /* 0x00000000ff1a7431 */ /* 0x000fc600000001ff */
[C---:B----4-:R-:W-:Y:S01]  /*0120*/  IMAD R21, R2.reuse, UR9, R23 ;  /* 0x0000000902157c24 */ /* 0x050fe2000f8e0217 */
[----:B0-----:R-:W-:Y:S02]  /*0130*/  ULEA UR7, UR8, UR7, 0x18 ;  /* 0x0000000708077291 */ /* 0x001fe4000f8ec0ff */
[----:B------:R-:W-:Y:S02]  /*0140*/  ULEA UR4, UR8, UR4, 0x18 ;  /* 0x0000000408047291 */ /* 0x000fe4000f8ec0ff */
[----:B------:R-:W-:Y:S02]  /*0150*/  UIMAD UR8, UR5, UR9, URZ ;  /* 0x00000009050872a4 */ /* 0x000fe4000f8e02ff */
[C---:B------:R-:W-:Y:S02]  /*0160*/  LEA R3, R2.reuse, UR7, 0x7 ;  /* 0x0000000702037c11 */ /* 0x040fe4000f8e38ff */
[----:B------:R-:W-:Y:S01]  /*0170*/  LEA R25, R2, UR4, 0x7 ;  /* 0x0000000402197c11 */ /* 0x000fe2000f8e38ff */
[----:B------:R-:W-:Y:S01]  /*0180*/  UMOV UR4, URZ ;  /* 0x000000ff00047c82 */ /* 0x000fe20008000000 */
[----:B------:R-:W-:-:S02]  /*0190*/  LEA R4, R0, UR7, 0x4 ;  /* 0x0000000700047c11 */ /* 0x000fc4000f8e20ff */
[C---:B------:R-:W-:Y:S02]  /*01a0*/  LEA R20, R0.reuse, R3, 0x4 ;  /* 0x0000000300147211 */ /* 0x040fe400078e20ff */
[----:B------:R-:W-:Y:S02]  /*01b0*/  LEA R22, R0, R25, 0x4 ;  /* 0x0000001900167211 */ /* 0x000fe400078e20ff */
[----:B------:R-:W-:-:S07]  /*01c0*/  IADD3 R3, PT, PT, R4, 0x200, RZ ;  /* 0x0000020004037810 */ /* 0x000fce0007ffe0ff */
.L_x_2:
[----:B------:R-:W0:Y:S01]  /*01d0*/  LDCU UR7, c[0x0][0x39c] ;  /* 0x00007380ff0777ac */ /* 0x000e220008000800 */
[----:B------:R-:W-:Y:S01]  /*01e0*/  VIADD R6, R2, UR4 ;  /* 0x0000000402067c36 */ /* 0x000fe20008000000 */
[----:B------:R-:W-:Y:S01]  /*01f0*/  IADD3 R4, PT, PT, R21, UR4, RZ ;  /* 0x0000000415047c10 */ /* 0x000fe2000fffe0ff */
[----:B------:R-:W1:Y:S03]  /*0200*/  LDCU.128 UR12, c[0x0][0x380] ;  /* 0x00007000ff0c77ac */ /* 0x000e660008000c00 */
[----:B------:R-:W-:-:S04]  /*0210*/  IADD3 R5, P2, PT, R4, UR8, RZ ;  /* 0x0000000804057c10 */ /* 0x000fc8000ff5e0ff */
[----:B------:R-:W-:Y:S01]  /*0220*/  IADD3.X R10, PT, PT, RZ, RZ, RZ, P2, !PT ;  /* 0x000000ffff0a7210 */ /* 0x000fe200017fe4ff */
[----:B0-----:R-:W-:Y:S01]  /*0230*/  IMAD R6, R6, UR7, R23 ;  /* 0x0000000706067c24 */ /* 0x001fe2000f8e0217 */
[----:B------:R-:W0:Y:S01]  /*0240*/  LDCU UR7, c[0x0][0x3a0] ;  /* 0x00007400ff0777ac */ /* 0x000e220008000800 */
[----:B-1----:R-:W-:-:S03]  /*0250*/  LEA R4, P0, R5, UR12, 0x2 ;  /* 0x0000000c05047c11 */ /* 0x002fc6000f8010ff */
[----:B------:R-:W-:Y:S02]  /*0260*/  IADD3 R6, P1, PT, R6, UR6, RZ ;  /* 0x0000000606067c10 */ /* 0x000fe4000ff3e0ff */
[----:B------:R-:W-:Y:S02]  /*0270*/  LEA.HI.X R5, R5, UR13, R10, 0x2, P0 ;  /* 0x0000000d05057c11 */ /* 0x000fe400080f140a */
[----:B------:R-:W-:Y:S02]  /*0280*/  LEA R8, P2, R6, UR14, 0x2 ;  /* 0x0000000e06087c11 */ /* 0x000fe4000f8410ff */
[----:B------:R-:W-:-:S04]  /*0290*/  IADD3.X R7, PT, PT, RZ, RZ, RZ, P1, !PT ;  /* 0x000000ffff077210 */ /* 0x000fc80000ffe4ff */
[----:B------:R-:W-:Y:S02]  /*02a0*/  LEA.HI.X R9, R6, UR15, R7, 0x2, P2 ;  /* 0x0000000f06097c11 */ /* 0x000fe400090f1407 */
[----:B------:R-:W2:Y:S04]  /*02b0*/  LDG.E.128 R4, desc[UR10][R4.64] ;  /* 0x0000000a04047981 */ /* 0x000ea8000c1e1d00 */
[----:B------:R-:W3:Y:S01]  /*02c0*/  LDG.E.128 R8, desc[UR10][R8.64] ;  /* 0x0000000a08087981 */ /* 0x000ee2000c1e1d00 */
[----:B------:R-:W-:Y:S01]  /*02d0*/  UIADD3 UR4, UPT, UPT, UR4, 0x20, URZ ;  /* 0x0000002004047890 */ /* 0x000fe2000fffe0ff */
[----:B------:R-:W-:-:S03]  /*02e0*/  IMAD.MOV.U32 R24, RZ, RZ, R3 ;  /* 0x000000ffff187224 */ /* 0x000fc600078e0003 */
[----:B0-----:R-:W-:-:S03]  /*02f0*/  UISETP.GE.AND UP1, UPT, UR4, UR7, UPT ;  /* 0x000000070400728c */ /* 0x001fc6000bf26270 */
[----:B------:R-:W-:Y:S01]  /*0300*/  UMOV UR7, 0x10 ;  /* 0x0000001000077882 */ /* 0x000fe20000000000 */
[----:B--2---:R0:W-:Y:S04]  /*0310*/  STS.128 [R22], R4 ;  /* 0x0000000416007388 */ /* 0x0041e80000000c00 */
[----:B---3--:R0:W-:Y:S01]  /*0320*/  STS.128 [R20], R8 ;  /* 0x0000000814007388 */ /* 0x0081e20000000c00 */
[----:B------:R-:W-:Y:S06]  /*0330*/  BAR.SYNC.DEFER_BLOCKING 0x0 ;  /* 0x0000000000007b1d */ /* 0x000fec0000010000 */
.L_x_1:
[----:B0-----:R-:W-:Y:S04]  /*0340*/  LDS.128 R4, [R25+UR7+-0x10] ;  /* 0xfffff00719047984 */ /* 0x001fe80008000c00 */
[----:B------:R-:W0:Y:S04]  /*0350*/  LDS.128 R8, [R24+-0x200] ;  /* 0xfffe000018087984 */ /* 0x000e280000000c00 */
[----:B------:R-:W1:Y:S01]  /*0360*/  LDS.128 R16, [R24+-0x180] ;  /* 0xfffe800018107984 */ /* 0x000e620000000c00 */
[C---:B0-----:R-:W-:Y:S01]  /*0370*/  FFMA R29, R4.reuse, R8, R13 ;  /* 0x00000008041d7223 */ /* 0x041fe2000000000d */
[C---:B------:R-:W-:Y:S01]  /*0380*/  FFMA R8, R4.reuse, R9, R12 ;  /* 0x0000000904087223 */ /* 0x040fe2000000000c */
[C---:B------:R-:W-:Y:S01]  /*0390*/  FFMA R27, R4.reuse, R10, R27 ;  /* 0x0000000a041b7223 */ /* 0x040fe2000000001b */
[----:B------:R-:W0:Y:S01]  /*03a0*/  LDS.128 R12, [R24+-0x100] ;  /* 0xffff0000180c7984 */ /* 0x000e220000000c00 */
[----:B------:R-:W-:Y:S01]  /*03b0*/  FFMA R4, R4, R11, R26 ;  /* 0x0000000b04047223 */ /* 0x000fe2000000001a */
[C---:B-1----:R-:W-:Y:S01]  /*03c0*/  FFMA R17, R5.reuse, R17, R8 ;  /* 0x0000001105117223 */ /* 0x042fe20000000008 */
[----:B------:R-:W-:Y:S01]  /*03d0*/  FFMA R29, R16, R5, R29 ;  /* 0x00000005101d7223 */ /* 0x000fe2000000001d */
[----:B------:R-:W1:Y:S01]  /*03e0*/  LDS.128 R8, [R24+-0x80] ;  /* 0xffff800018087984 */ /* 0x000e620000000c00 */
[C---:B------:R-:W-:Y:S01]  /*03f0*/  FFMA R18, R5.reuse, R18, R27 ;  /* 0x0000001205127223 */ /* 0x040fe2000000001b */
[----:B------:R-:W-:Y:S01]  /*0400*/  FFMA R16, R5, R19, R4 ;  /* 0x0000001305107223 */ /* 0x000fe20000000004 */
[----:B0-----:R-:W-:Y:S01]  /*0410*/  FFMA R27, R12, R6, R29 ;  /* 0x000000060c1b7223 */ /* 0x001fe2000000001d */
[C---:B------:R-:W-:Y:S01]  /*0420*/  FFMA R4, R6.reuse, R13, R17 ;  /* 0x0000000d06047223 */ /* 0x040fe20000000011 */
[C---:B------:R-:W-:Y:S01]  /*0430*/  FFMA R5, R6.reuse, R14, R18 ;  /* 0x0000000e06057223 */ /* 0x040fe20000000012 */
[----:B------:R-:W-:Y:S01]  /*0440*/  FFMA R6, R6, R15, R16 ;  /* 0x0000000f06067223 */ /* 0x000fe20000000010 */
[----:B-1----:R-:W-:Y:S01]  /*0450*/  FFMA R27, R8, R7, R27 ;  /* 0x00000007081b7223 */ /* 0x002fe2000000001b */
[----:B------:R-:W-:Y:S01]  /*0460*/  LDS.128 R12, [R25+UR7] ;  /* 0x00000007190c7984 */ /* 0x000fe20008000c00 */
[C---:B------:R-:W-:Y:S01]  /*0470*/  FFMA R29, R7.reuse, R10, R5 ;  /* 0x0000000a071d7223 */ /* 0x040fe20000000005 */
[C---:B------:R-:W-:Y:S01]  /*0480*/  FFMA R8, R7.reuse, R9, R4 ;  /* 0x0000000907087223 */ /* 0x040fe20000000004 */
[----:B------:R-:W-:Y:S01]  /*0490*/  FFMA R10, R7, R11, R6 ;  /* 0x0000000b070a7223 */ /* 0x000fe20000000006 */
[----:B------:R-:W0:Y:S01]  /*04a0*/  LDS.128 R16, [R24] ;  /* 0x0000000018107984 */ /* 0x000e220000000c00 */
[----:B------:R-:W-:-:S03]  /*04b0*/  UIADD3 UR7, UPT, UPT, UR7, 0x20, URZ ;  /* 0x0000002007077890 */ /* 0x000fc6000fffe0ff */
[----:B------:R-:W1:Y:S01]  /*04c0*/  LDS.128 R4, [R24+0x80] ;  /* 0x0000800018047984 */ /* 0x000e620000000c00 */
[----:B------:R-:W-:Y:S01]  /*04d0*/  UISETP.NE.AND UP0, UPT, UR7, 0x90, UPT ;  /* 0x000000900700788c */ /* 0x000fe2000bf05270 */
[C---:B0-----:R-:W-:Y:S01]  /*04e0*/  FFMA R27, R12.reuse, R16, R27 ;  /* 0x000000100c1b7223 */ /* 0x041fe2000000001b */
[C---:B------:R-:W-:Y:S01]  /*04f0*/  FFMA R16, R12.reuse, R17, R8 ;  /* 0x000000110c107223 */ /* 0x040fe20000000008 */
[C---:B------:R-:W-:Y:S01]  /*0500*/  FFMA R29, R12.reuse, R18, R29 ;  /* 0x000000120c1d7223 */ /* 0x040fe2000000001d */
[----:B------:R-:W-:Y:S01]  /*0510*/  FFMA R12, R12, R19, R10 ;  /* 0x000000130c0c7223 */ /* 0x000fe2000000000a */
[----:B-1----:R-:W-:Y:S01]  /*0520*/  FFMA R27, R4, R13, R27 ;  /* 0x0000000d041b7223 */ /* 0x002fe2000000001b */
[----:B------:R-:W0:Y:S01]  /*0530*/  LDS.128 R8, [R24+0x100] ;  /* 0x0001000018087984 */ /* 0x000e220000000c00 */
[C---:B------:R-:W-:Y:S01]  /*0540*/  FFMA R5, R13.reuse, R5, R16 ;  /* 0x000000050d057223 */ /* 0x040fe20000000010 */
[C---:B------:R-:W-:Y:S01]  /*0550*/  FFMA R29, R13.reuse, R6, R29 ;  /* 0x000000060d1d7223 */ /* 0x040fe2000000001d */
[----:B------:R-:W-:Y:S01]  /*0560*/  FFMA R12, R13, R7, R12 ;  /* 0x000000070d0c7223 */ /* 0x000fe2000000000c */
[----:B------:R1:W2:Y:S02]  /*0570*/  LDS.128 R16, [R24+0x180] ;  /* 0x0001800018107984 */ /* 0x0002a40000000c00 */
[----:B-1----:R-:W-:Y:S01]  /*0580*/  IADD3 R24, PT, PT, R24, 0x400, RZ ;  /* 0x0000040018187810 */ /* 0x002fe20007ffe0ff */
[----:B0-----:R-:W-:Y:S01]  /*0590*/  FFMA R27, R8, R14, R27 ;  /* 0x0000000e081b7223 */ /* 0x001fe2000000001b */
[C---:B------:R-:W-:Y:S01]  /*05a0*/  FFMA R4, R14.reuse, R9, R5 ;  /* 0x000000090e047223 */ /* 0x040fe20000000005 */
[C---:B------:R-:W-:Y:S01]  /*05b0*/  FFMA R29, R14.reuse, R10, R29 ;  /* 0x0000000a0e1d7223 */ /* 0x040fe2000000001d */
[----:B------:R-:W-:Y:S01]  /*05c0*/  FFMA R14, R14, R11, R12 ;  /* 0x0000000b0e0e7223 */ /* 0x000fe2000000000c */
[----:B--2---:R-:W-:Y:S01]  /*05d0*/  FFMA R13, R16, R15, R27 ;  /* 0x0000000f100d7223 */ /* 0x004fe2000000001b */
[C---:B------:R-:W-:Y:S01]  /*05e0*/  FFMA R12, R15.reuse, R17, R4 ;  /* 0x000000110f0c7223 */ /* 0x040fe20000000004 */
[C---:B------:R-:W-:Y:S01]  /*05f0*/  FFMA R27, R15.reuse, R18, R29 ;  /* 0x000000120f1b7223 */ /* 0x040fe2000000001d */
[----:B------:R-:W-:Y:S01]  /*0600*/  FFMA R26, R15, R19, R14 ;  /* 0x000000130f1a7223 */ /* 0x000fe2000000000e */
[----:B------:R-:W-:Y:S06]  /*0610*/  BRA.U UP0, `(.L_x_1) ;  /* 0xfffffffd00487547 */ /* 0x000fec000b83ffff */
[----:B------:R-:W-:Y:S06]  /*0620*/  BAR.SYNC.DEFER_BLOCKING 0x0 ;  /* 0x0000000000007b1d */ /* 0x000fec0000010000 */
[----:B------:R-:W-:Y:S05]  /*0630*/  BRA.U !UP1, `(.L_x_2) ;  /* 0xfffffff909e47547 */ /* 0x000fea000b83ffff */
.L_x_0:
[----:B------:R-:W0:Y:S01]  /*0640*/  LDCU UR4, c[0x0][0x39c] ;  /* 0x00007380ff0477ac */ /* 0x000e220008000800 */
[----:B------:R-:W-:Y:S01]  /*0650*/  SHF.L.U32 R3, R0, 0x2, RZ ;  /* 0x0000000200037819 */ /* 0x000fe200000006ff */
[----:B------:R-:W1:Y:S01]  /*0660*/  LDCU.64 UR8, c[0x0][0x390] ;  /* 0x00007200ff0877ac */ /* 0x000e620008000a00 */
[----:B0-----:R-:W-:-:S03]  /*0670*/  UIMAD UR5, UR5, UR4, URZ ;  /* 0x00000004050572a4 */ /* 0x001fc6000f8e02ff */
[----:B----4-:R-:W-:Y:S01]  /*0680*/  IMAD R0, R2, UR4, R3 ;  /* 0x0000000402007c24 */ /* 0x010fe2000f8e0203 */
[----:B------:R-:W-:-:S03]  /*0690*/  UIADD3 UR6, UP0, UPT, UR5, UR6, URZ ;  /* 0x0000000605067290 */ /* 0x000fc6000ff1e0ff */
[C---:B------:R-:W-:Y:S01]  /*06a0*/  VIADD R4, R0.reuse, 0x2 ;  /* 0x0000000200047836 */ /* 0x040fe20000000000 */
[C---:B------:R-:W-:Y:S01]  /*06b0*/  IADD3 R3, PT, PT, R0.reuse, 0x1, RZ ;  /* 0x0000000100037810 */ /* 0x040fe20007ffe0ff */
[----:B------:R-:W-:Y:S01]  /*06c0*/  UIADD3.X UR4, UPT, UPT, URZ, URZ, URZ, UP0, !UPT ;  /* 0x000000ffff047290 */ /* 0x000fe200087fe4ff */
[C---:B------:R-:W-:Y:S02]  /*06d0*/  IADD3 R6, P0, PT, R0.reuse, UR6, RZ ;  /* 0x0000000600067c10 */ /* 0x040fe4000ff1e0ff */
[----:B------:R-:W-:-:S03]  /*06e0*/  IADD3 R0, PT, PT, R0, 0x3, RZ ;  /* 0x0000000300007810 */ /* 0x000fc60007ffe0ff */
[----:B------:R-:W-:Y:S02]  /*06f0*/  IADD3.X R7, PT, PT, RZ, UR4, RZ, P0, !PT ;  /* 0x00000004ff077c10 */ /* 0x000fe400087fe4ff */
[C---:B-1----:R-:W-:Y:S02]  /*0700*/  LEA R2, P0, R6.reuse, UR8, 0x2 ;  /* 0x0000000806027c11 */ /* 0x042fe4000f8010ff */
[----:B------:R-:W-:Y:S02]  /*0710*/  IADD3 R5, P2, PT, R3, UR6, RZ ;  /* 0x0000000603057c10 */ /* 0x000fe4000ff5e0ff */
[----:B------:R-:W-:Y:S02]  /*0720*/  LEA.HI.X R3, R6, UR9, R7, 0x2, P0 ;  /* 0x0000000906037c11 */ /* 0x000fe400080f1407 */
[----:B------:R-:W-:Y:S02]  /*0730*/  IADD3 R7, P0, PT, R4, UR6, RZ ;  /* 0x0000000604077c10 */ /* 0x000fe4000ff1e0ff */
[----:B------:R-:W-:Y:S01]  /*0740*/  IADD3 R0, P1, PT, R0, UR6, RZ ;  /* 0x0000000600007c10 */ /* 0x000fe2000ff3e0ff */
[----:B------:R-:W-:Y:S01]  /*0750*/  STG.E desc[UR10][R2.64], R13 ;  /* 0x0000000d02007986 */ /* 0x000fe2000c10190a */
[----:B------:R-:W-:-:S02]  /*0760*/  IADD3.X R14, PT, PT, RZ, UR4, RZ, P2, !PT ;  /* 0x00000004ff0e7c10 */ /* 0x000fc400097fe4ff */
[----:B------:R-:W-:Y:S02]  /*0770*/  LEA R4, P2, R5, UR8, 0x2 ;  /* 0x0000000805047c11 */ /* 0x000fe4000f8410ff */
[----:B------:R-:W-:Y:S02]  /*0780*/  IADD3.X R10, PT, PT, RZ, UR4, RZ, P0, !PT ;  /* 0x00000004ff0a7c10 */ /* 0x000fe400087fe4ff */
[----:B------:R-:W-:Y:S02]  /*0790*/  LEA R6, P0, R7, UR8, 0x2 ;  /* 0x0000000807067c11 */ /* 0x000fe4000f8010ff */
[----:B------:R-:W-:Y:S02]  /*07a0*/  IADD3.X R9, PT, PT, RZ, UR4, RZ, P1, !PT ;  /* 0x00000004ff097c10 */ /* 0x000fe40008ffe4ff */
[----:B------:R-:W-:Y:S02]  /*07b0*/  LEA R8, P1, R0, UR8, 0x2 ;  /* 0x0000000800087c11 */ /* 0x000fe4000f8210ff */
[----:B------:R-:W-:-:S02]  /*07c0*/  LEA.HI.X R5, R5, UR9, R14, 0x2, P2 ;  /* 0x0000000905057c11 */ /* 0x000fc400090f140e */
[----:B------:R-:W-:Y:S02]  /*07d0*/  LEA.HI.X R7, R7, UR9, R10, 0x2, P0 ;  /* 0x0000000907077c11 */ /* 0x000fe400080f140a */
[----:B------:R-:W-:Y:S01]  /*07e0*/  LEA.HI.X R9, R0, UR9, R9, 0x2, P1 ;  /* 0x0000000900097c11 */ /* 0x000fe200088f1409 */
[----:B------:R-:W-:Y:S04]  /*07f0*/  STG.E desc[UR10][R4.64], R12 ;  /* 0x0000000c04007986 */ /* 0x000fe8000c10190a */
[----:B------:R-:W-:Y:S04]  /*0800*/  STG.E desc[UR10][R6.64], R27 ;  /* 0x0000001b06007986 */ /* 0x000fe8000c10190a */
[----:B------:R-:W-:Y:S01]  /*0810*/  STG.E desc[UR10][R8.64], R26 ;  /* 0x0000001a08007986 */ /* 0x000fe2000c10190a */
[----:B------:R-:W-:Y:S05]  /*0820*/  EXIT ;  /* 0x000000000000794d */ /* 0x000fea0003800000 */
.L_x_3:
[----:B------:R-:W-:-:S00]  /*0830*/  BRA `(.L_x_3) ;  /* 0xfffffffc00fc7947 */ /* 0x000fc0000383ffff */
[----:B------:R-:W-:-:S00]  /*0840*/  NOP ;  /* 0x0000000000007918 */ /* 0x000fc00000000000 */
        /* <DEDUP_REMOVED lines=11> */
.L_x_4:


//--------------------- .nv.shared._Z9cuda_gemmILj32ELj32ELj32ELj4EEvPfS0_S0_iii --------------------------
	.section	.nv.shared._Z9cuda_gemmILj32ELj32ELj32ELj4EEvPfS0_S0_iii,"aw",@nobits
	.sectionflags	@""
	.align	4
.nv.shared._Z9cuda_gemmILj32ELj32ELj32ELj4EEvPfS0_S0_iii:
	.zero		9216


//--------------------- .nv.shared.reserved.0     --------------------------
	.section	.nv.shared.reserved.0,"aw",@nobits
	.weak		__nv_reservedSMEM_offset_0_alias
	.size		__nv_reservedSMEM_offset_0_alias, 0, 64
	.other		__nv_reservedSMEM_offset_0_alias,@"STO_CUDA_RESERVED_SHARED STV_DEFAULT"
__nv_reservedSMEM_offset_0_alias:
	.zero		0
	.zero		64


//--------------------- .nv.constant0._Z9cuda_gemmILj32ELj32ELj32ELj4EEvPfS0_S0_iii --------------------------
	.section	.nv.constant0._Z9cuda_gemmILj32ELj32ELj32ELj4EEvPfS0_S0_iii,"a",@progbits
	.sectionflags	@""
	.align	4
.nv.constant0._Z9cuda_gemmILj32ELj32ELj32ELj4EEvPfS0_S0_iii:
	.zero		932


//--------------------- SYMBOLS --------------------------

	.type		.nv.reservedSmem.offset0,@object
	.size		.nv.reservedSmem.offset0,0x4
	.type		.nv.reservedSmem.cap,@object
	.size		.nv.reservedSmem.cap,0x4
